//
// Generated by NVIDIA NVVM Compiler
//
// Compiler Build ID: CL-36424714
// Cuda compilation tools, release 13.0, V13.0.88
// Based on NVVM 20.0.0
//

.version 9.0
.target sm_100
.address_size 64

	// .globl	_Z10MaxValue_1Pfi

.visible .entry _Z10MaxValue_1Pfi(
	.param .u64 .ptr .align 1 _Z10MaxValue_1Pfi_param_0,
	.param .u32 _Z10MaxValue_1Pfi_param_1
)
{


	ret;

}


// ===== COMPILED SASS (sm_100) =====

	.target	sm_100

	.elftype	@"ET_EXEC"


//--------------------- .note.nv.tkinfo           --------------------------
	.section	.note.nv.tkinfo,"",@"SHT_NOTE"
	.sectionflags	@"SHF_NOTE_NV_TKINFO"
	.tkinfo
        /*0018*/ 	.word	0x00000002
        /*0030*/ 	.string	""
        /*0030*/ 	.string	"ptxas"
        /*0030*/ 	.string	"Cuda compilation tools, release 13.0, V13.0.88"
        /*0030*/ 	.string	"Build cuda_13.0.r13.0/compiler.36424714_0"
        /*0030*/ 	.string	"-arch sm_100 -m 64 "



//--------------------- .note.nv.cuinfo           --------------------------
	.section	.note.nv.cuinfo,"",@"SHT_NOTE"
	.sectionflags	@"SHF_NOTE_NV_CUINFO"
        /*0018*/ 	.short	0x0002
        /*001a*/ 	.short	0x0064
        /*001c*/ 	.short	0x0082
	.zero		2


//--------------------- .nv.info                  --------------------------
	.section	.nv.info,"",@"SHT_CUDA_INFO"
	.align	4


	//----- nvinfo : EIATTR_REGCOUNT
	.align		4
        /*0000*/ 	.byte	0x04, 0x2f
        /*0002*/ 	.short	(.L_1 - .L_0)
	.align		4
.L_0:
        /*0004*/ 	.word	index@(_Z10MaxValue_1Pfi)
        /*0008*/ 	.word	0x00000004


	//----- nvinfo : EIATTR_FRAME_SIZE
	.align		4
.L_1:
        /*000c*/ 	.byte	0x04, 0x11
        /*000e*/ 	.short	(.L_3 - .L_2)
	.align		4
.L_2:
        /*0010*/ 	.word	index@(_Z10MaxValue_1Pfi)
        /*0014*/ 	.word	0x00000000


	//----- nvinfo : EIATTR_MIN_STACK_SIZE
	.align		4
.L_3:
        /*0018*/ 	.byte	0x04, 0x12
        /*001a*/ 	.short	(.L_5 - .L_4)
	.align		4
.L_4:
        /*001c*/ 	.word	index@(_Z10MaxValue_1Pfi)
        /*0020*/ 	.word	0x00000000
.L_5:


//--------------------- .nv.compat                --------------------------
	.section	.nv.compat,"",@"SHT_CUDA_COMPAT_INFO"
	.align	4
        /*0000*/ 	.byte	0x02, 0x09, 0x00, 0x00, 0x02, 0x02, 0x01, 0x00, 0x02, 0x05, 0x05, 0x00, 0x03, 0x07, 0x01, 0x01
        /*0010*/ 	.byte	0x02, 0x03, 0x00, 0x00, 0x02, 0x06, 0x01, 0x00, 0x04, 0x0b, 0x08, 0x00, 0x09, 0x00, 0x00, 0x00
        /*0020*/ 	.byte	0x00, 0x00, 0x00, 0x00


//--------------------- .nv.info._Z10MaxValue_1Pfi --------------------------
	.section	.nv.info._Z10MaxValue_1Pfi,"",@"SHT_CUDA_INFO"
	.sectionflags	@""
	.align	4


	//----- nvinfo : EIATTR_CUDA_API_VERSION
	.align		4
        /*0000*/ 	.byte	0x04, 0x37
        /*0002*/ 	.short	(.L_7 - .L_6)
.L_6:
        /*0004*/ 	.word	0x00000082


	//----- nvinfo : EIATTR_KPARAM_INFO
	.align		4
.L_7:
        /*0008*/ 	.byte	0x04, 0x17
        /*000a*/ 	.short	(.L_9 - .L_8)
.L_8:
        /*000c*/ 	.word	0x00000000
        /*0010*/ 	.short	0x0001
        /*0012*/ 	.short	0x0008
        /*0014*/ 	.byte	0x00, 0xf0, 0x11, 0x00


	//----- nvinfo : EIATTR_KPARAM_INFO
	.align		4
.L_9:
        /*0018*/ 	.byte	0x04, 0x17
        /*001a*/ 	.short	(.L_11 - .L_10)
.L_10:
        /*001c*/ 	.word	0x00000000
        /*0020*/ 	.short	0x0000
        /*0022*/ 	.short	0x0000
        /*0024*/ 	.byte	0x00, 0xf5, 0x21, 0x00


	//----- nvinfo : EIATTR_SPARSE_MMA_MASK
	.align		4
.L_11:
        /*0028*/ 	.byte	0x03, 0x50
        /*002a*/ 	.short	0x0000


	//----- nvinfo : EIATTR_MAXREG_COUNT
	.align		4
        /*002c*/ 	.byte	0x03, 0x1b
        /*002e*/ 	.short	0x00ff


	//----- nvinfo : EIATTR_MERCURY_ISA_VERSION
	.align		4
        /*0030*/ 	.byte	0x03, 0x5f
        /*0032*/ 	.short	0x0101


	//----- nvinfo : EIATTR_VRC_CTA_INIT_COUNT
	.align		4
        /*0034*/ 	.byte	0x02, 0x4a
	.zero		1
	.zero		1


	//----- nvinfo : EIATTR_EXIT_INSTR_OFFSETS
	.align		4
        /*0038*/ 	.byte	0x04, 0x1c
        /*003a*/ 	.short	(.L_13 - .L_12)


	//   ....[0]....
.L_12:
        /*003c*/ 	.word	0x00000010


	//----- nvinfo : EIATTR_CBANK_PARAM_SIZE
	.align		4
.L_13:
        /*0040*/ 	.byte	0x03, 0x19
        /*0042*/ 	.short	0x000c


	//----- nvinfo : EIATTR_PARAM_CBANK
	.align		4
        /*0044*/ 	.byte	0x04, 0x0a
        /*0046*/ 	.short	(.L_15 - .L_14)
	.align		4
.L_14:
        /*0048*/ 	.word	index@(.nv.constant0._Z10MaxValue_1Pfi)
        /*004c*/ 	.short	0x0380
        /*004e*/ 	.short	0x000c


	//----- nvinfo : EIATTR_SW_WAR
	.align		4
.L_15:
        /*0050*/ 	.byte	0x04, 0x36
        /*0052*/ 	.short	(.L_17 - .L_16)
.L_16:
        /*0054*/ 	.word	0x00000008
.L_17:


//--------------------- .nv.callgraph             --------------------------
	.section	.nv.callgraph,"",@"SHT_CUDA_CALLGRAPH"
	.align	4
	.sectionentsize	8
	.align		4
        /*0000*/ 	.word	0x00000000
	.align		4
        /*0004*/ 	.word	0xffffffff
	.align		4
        /*0008*/ 	.word	0x00000000
	.align		4
        /*000c*/ 	.word	0xfffffffe
	.align		4
        /*0010*/ 	.word	0x00000000
	.align		4
        /*0014*/ 	.word	0xfffffffd
	.align		4
        /*0018*/ 	.word	0x00000000
	.align		4
        /*001c*/ 	.word	0xfffffffc


//--------------------- .text._Z10MaxValue_1Pfi   --------------------------
	.section	.text._Z10MaxValue_1Pfi,"ax",@progbits
	.align	128
        .global         _Z10MaxValue_1Pfi
        .type           _Z10MaxValue_1Pfi,@function
        .size           _Z10MaxValue_1Pfi,(.L_x_1 - _Z10MaxValue_1Pfi)
        .other          _Z10MaxValue_1Pfi,@"STO_CUDA_ENTRY STV_DEFAULT"
_Z10MaxValue_1Pfi:
.text._Z10MaxValue_1Pfi:
[----:B------:R-:W-:Y:S01]  /*0000*/  LDC R1, c[0x0][0x37c] ;  /* 0x0000df00ff017b82 */ /* 0x000fe20000000800 */
[----:B------:R-:W-:Y:S05]  /*0010*/  EXIT ;  /* 0x000000000000794d */ /* 0x000fea0003800000 */
.L_x_0:
[----:B------:R-:W-:-:S00]  /*0020*/  BRA `(.L_x_0) ;  /* 0xfffffffc00fc7947 */ /* 0x000fc0000383ffff */
[----:B------:R-:W-:-:S00]  /*0030*/  NOP ;  /* 0x0000000000007918 */ /* 0x000fc00000000000 */
        /* <DEDUP_REMOVED lines=12> */
.L_x_1:


//--------------------- .nv.shared.reserved.0     --------------------------
	.section	.nv.shared.reserved.0,"aw",@nobits
	.weak		__nv_reservedSMEM_offset_0_alias
	.size		__nv_reservedSMEM_offset_0_alias, 0, 64
	.other		__nv_reservedSMEM_offset_0_alias,@"STO_CUDA_RESERVED_SHARED STV_DEFAULT"
__nv_reservedSMEM_offset_0_alias:
	.zero		0
	.zero		64


//--------------------- .nv.constant0._Z10MaxValue_1Pfi --------------------------
	.section	.nv.constant0._Z10MaxValue_1Pfi,"a",@progbits
	.sectionflags	@""
	.align	4
.nv.constant0._Z10MaxValue_1Pfi:
	.zero		908


//--------------------- SYMBOLS --------------------------

	.type		.nv.reservedSmem.offset0,@object
	.size		.nv.reservedSmem.offset0,0x4
